	.headerflags	@"EF_CUDA_TEXMODE_UNIFIED EF_CUDA_64BIT_ADDRESS EF_CUDA_ACCELERATORS EF_CUDA_SM90 EF_CUDA_VIRTUAL_SM(EF_CUDA_SM90)"
	.elftype	@"ET_EXEC"


//--------------------- .nv.info                  --------------------------
	.section	.nv.info,"",@"SHT_CUDA_INFO"
	.align	4


	//----- nvinfo : EIATTR_REGCOUNT
	.align		4
        /*0000*/ 	.byte	0x04, 0x2f
        /*0002*/ 	.short	(.L_2 - .L_1)
	.align		4
.L_1:
        /*0004*/ 	.word	index@(triton_poi_fused_add_native_layer_norm_3)
        /*0008*/ 	.word	0x00000016


	//----- nvinfo : EIATTR_MIN_STACK_SIZE
	.align		4
.L_2:
        /*000c*/ 	.byte	0x04, 0x12
        /*000e*/ 	.short	(.L_4 - .L_3)
	.align		4
.L_3:
        /*0010*/ 	.word	index@(triton_poi_fused_add_native_layer_norm_3)
        /*0014*/ 	.word	0x00000000


	//----- nvinfo : EIATTR_FRAME_SIZE
	.align		4
.L_4:
        /*0018*/ 	.byte	0x04, 0x11
        /*001a*/ 	.short	(.L_6 - .L_5)
	.align		4
.L_5:
        /*001c*/ 	.word	index@(triton_poi_fused_add_native_layer_norm_3)
        /*0020*/ 	.word	0x00000000


	//----- nvinfo : EIATTR_MIN_STACK_SIZE
	.align		4
.L_6:
        /*0024*/ 	.byte	0x04, 0x12
        /*0026*/ 	.short	(.L_8 - .L_7)
	.align		4
.L_7:
        /*0028*/ 	.word	index@(triton_poi_fused_add_native_layer_norm_3)
        /*002c*/ 	.word	0x00000000
.L_8:


//--------------------- .nv.info.triton_poi_fused_add_native_layer_norm_3 --------------------------
	.section	.nv.info.triton_poi_fused_add_native_layer_norm_3,"",@"SHT_CUDA_INFO"
	.sectionflags	@""
	.align	4


	//----- nvinfo : EIATTR_CUDA_API_VERSION
	.align		4
        /*0000*/ 	.byte	0x04, 0x37
        /*0002*/ 	.short	(.L_10 - .L_9)
.L_9:
        /*0004*/ 	.word	0x0000007c


	//----- nvinfo : EIATTR_KPARAM_INFO
	.align		4
.L_10:
        /*0008*/ 	.byte	0x04, 0x17
        /*000a*/ 	.short	(.L_12 - .L_11)
.L_11:
        /*000c*/ 	.word	0x00000000
        /*0010*/ 	.short	0x0007
        /*0012*/ 	.short	0x0038
        /*0014*/ 	.byte	0x00, 0xf0, 0x11, 0x00


	//----- nvinfo : EIATTR_KPARAM_INFO
	.align		4
.L_12:
        /*0018*/ 	.byte	0x04, 0x17
        /*001a*/ 	.short	(.L_14 - .L_13)
.L_13:
        /*001c*/ 	.word	0x00000000
        /*0020*/ 	.short	0x0006
        /*0022*/ 	.short	0x0030
        /*0024*/ 	.byte	0x00, 0xf4, 0x21, 0x00


	//----- nvinfo : EIATTR_KPARAM_INFO
	.align		4
.L_14:
        /*0028*/ 	.byte	0x04, 0x17
        /*002a*/ 	.short	(.L_16 - .L_15)
.L_15:
        /*002c*/ 	.word	0x00000000
        /*0030*/ 	.short	0x0005
        /*0032*/ 	.short	0x0028
        /*0034*/ 	.byte	0x00, 0xf4, 0x21, 0x00


	//----- nvinfo : EIATTR_KPARAM_INFO
	.align		4
.L_16:
        /*0038*/ 	.byte	0x04, 0x17
        /*003a*/ 	.short	(.L_18 - .L_17)
.L_17:
        /*003c*/ 	.word	0x00000000
        /*0040*/ 	.short	0x0004
        /*0042*/ 	.short	0x0020
        /*0044*/ 	.byte	0x00, 0xf4, 0x21, 0x00


	//----- nvinfo : EIATTR_KPARAM_INFO
	.align		4
.L_18:
        /*0048*/ 	.byte	0x04, 0x17
        /*004a*/ 	.short	(.L_20 - .L_19)
.L_19:
        /*004c*/ 	.word	0x00000000
        /*0050*/ 	.short	0x0003
        /*0052*/ 	.short	0x0018
        /*0054*/ 	.byte	0x00, 0xf4, 0x21, 0x00


	//----- nvinfo : EIATTR_KPARAM_INFO
	.align		4
.L_20:
        /*0058*/ 	.byte	0x04, 0x17
        /*005a*/ 	.short	(.L_22 - .L_21)
.L_21:
        /*005c*/ 	.word	0x00000000
        /*0060*/ 	.short	0x0002
        /*0062*/ 	.short	0x0010
        /*0064*/ 	.byte	0x00, 0xf4, 0x21, 0x00


	//----- nvinfo : EIATTR_KPARAM_INFO
	.align		4
.L_22:
        /*0068*/ 	.byte	0x04, 0x17
        /*006a*/ 	.short	(.L_24 - .L_23)
.L_23:
        /*006c*/ 	.word	0x00000000
        /*0070*/ 	.short	0x0001
        /*0072*/ 	.short	0x0008
        /*0074*/ 	.byte	0x00, 0xf4, 0x21, 0x00


	//----- nvinfo : EIATTR_KPARAM_INFO
	.align		4
.L_24:
        /*0078*/ 	.byte	0x04, 0x17
        /*007a*/ 	.short	(.L_26 - .L_25)
.L_25:
        /*007c*/ 	.word	0x00000000
        /*0080*/ 	.short	0x0000
        /*0082*/ 	.short	0x0000
        /*0084*/ 	.byte	0x00, 0xf4, 0x21, 0x00


	//----- nvinfo : EIATTR_SPARSE_MMA_MASK
	.align		4
.L_26:
        /*0088*/ 	.byte	0x03, 0x50
        /*008a*/ 	.short	0x0000


	//----- nvinfo : EIATTR_MAXREG_COUNT
	.align		4
        /*008c*/ 	.byte	0x03, 0x1b
        /*008e*/ 	.short	0x00ff


	//----- nvinfo : EIATTR_EXIT_INSTR_OFFSETS
	.align		4
        /*0090*/ 	.byte	0x04, 0x1c
        /*0092*/ 	.short	(.L_28 - .L_27)


	//   ....[0]....
.L_27:
        /*0094*/ 	.word	0x00000310


	//   ....[1]....
        /*0098*/ 	.word	0x00000330


	//----- nvinfo : EIATTR_REQNTID
	.align		4
.L_28:
        /*009c*/ 	.byte	0x04, 0x10
        /*009e*/ 	.short	(.L_30 - .L_29)
.L_29:
        /*00a0*/ 	.word	0x00000080
        /*00a4*/ 	.word	0x00000001
        /*00a8*/ 	.word	0x00000001


	//----- nvinfo : EIATTR_CBANK_PARAM_SIZE
	.align		4
.L_30:
        /*00ac*/ 	.byte	0x03, 0x19
        /*00ae*/ 	.short	0x003c


	//----- nvinfo : EIATTR_PARAM_CBANK
	.align		4
        /*00b0*/ 	.byte	0x04, 0x0a
        /*00b2*/ 	.short	(.L_32 - .L_31)
	.align		4
.L_31:
        /*00b4*/ 	.word	index@(.nv.constant0.triton_poi_fused_add_native_layer_norm_3)
        /*00b8*/ 	.short	0x0210
        /*00ba*/ 	.short	0x003c


	//----- nvinfo : EIATTR_SW_WAR
	.align		4
.L_32:
        /*00bc*/ 	.byte	0x04, 0x36
        /*00be*/ 	.short	(.L_34 - .L_33)
.L_33:
        /*00c0*/ 	.word	0x00000008
.L_34:


//--------------------- .nv.callgraph             --------------------------
	.section	.nv.callgraph,"",@"SHT_CUDA_CALLGRAPH"
	.align	4
	.sectionentsize	8
	.align		4
        /*0000*/ 	.word	0x00000000
	.align		4
        /*0004*/ 	.word	0xffffffff
	.align		4
        /*0008*/ 	.word	0x00000000
	.align		4
        /*000c*/ 	.word	0xfffffffe
	.align		4
        /*0010*/ 	.word	0x00000000
	.align		4
        /*0014*/ 	.word	0xfffffffd
	.align		4
        /*0018*/ 	.word	0x00000000
	.align		4
        /*001c*/ 	.word	0xfffffffc


//--------------------- .nv.constant4             --------------------------
	.section	.nv.constant4,"a",@progbits
	.align	8
	.align		8
.nv.constant4:
        /*0000*/ 	.dword	_$_str


//--------------------- .text.triton_poi_fused_add_native_layer_norm_3 --------------------------
	.section	.text.triton_poi_fused_add_native_layer_norm_3,"ax",@progbits
	.align	128
        .global         triton_poi_fused_add_native_layer_norm_3
        .type           triton_poi_fused_add_native_layer_norm_3,@function
        .size           triton_poi_fused_add_native_layer_norm_3,(.L_x_1 - triton_poi_fused_add_native_layer_norm_3)
        .other          triton_poi_fused_add_native_layer_norm_3,@"STO_CUDA_ENTRY STV_DEFAULT"
triton_poi_fused_add_native_layer_norm_3:
.text.triton_poi_fused_add_native_layer_norm_3:
[----:B------:R-:W0:Y:S01]  /*0000*/  LDC R1, c[0x0][0x28] ;  /* 0x00000a00ff017b82 */ /* 0x000e220000000800 */
[----:B------:R-:W1:Y:S07]  /*0010*/  S2R R0, SR_TID.X ;  /* 0x0000000000007919 */ /* 0x000e6e0000002100 */
[----:B------:R-:W2:Y:S01]  /*0020*/  LDC.64 R14, c[0x0][0x228] ;  /* 0x00008a00ff0e7b82 */ /* 0x000ea20000000a00 */
[----:B------:R-:W-:Y:S01]  /*0030*/  ULDC.64 UR4, c[0x0][0x208] ;  /* 0x0000820000047ab9 */ /* 0x000fe20000000a00 */
[----:B------:R-:W3:Y:S06]  /*0040*/  S2R R3, SR_CTAID.X ;  /* 0x0000000000037919 */ /* 0x000eec0000002500 */
[----:B------:R-:W4:Y:S08]  /*0050*/  LDC.64 R12, c[0x0][0x218] ;  /* 0x00008600ff0c7b82 */ /* 0x000f300000000a00 */
[----:B------:R-:W5:Y:S08]  /*0060*/  LDC.64 R10, c[0x0][0x210] ;  /* 0x00008400ff0a7b82 */ /* 0x000f700000000a00 */
[----:B------:R-:W5:Y:S01]  /*0070*/  LDC.64 R6, c[0x0][0x220] ;  /* 0x00008800ff067b82 */ /* 0x000f620000000a00 */
[----:B-1----:R-:W-:-:S07]  /*0080*/  LOP3.LUT R0, R0, 0x7f, RZ, 0xc0, !PT ;  /* 0x0000007f00007812 */ /* 0x002fce00078ec0ff */
[----:B------:R-:W1:Y:S01]  /*0090*/  LDC.64 R8, c[0x0][0x230] ;  /* 0x00008c00ff087b82 */ /* 0x000e620000000a00 */
[----:B---3--:R-:W-:Y:S02]  /*00a0*/  LEA R0, R3, R0, 0x7 ;  /* 0x0000000003007211 */ /* 0x008fe400078e38ff */
[----:B------:R-:W-:Y:S02]  /*00b0*/  SHF.R.S32.HI R3, RZ, 0x18, R3 ;  /* 0x00000018ff037819 */ /* 0x000fe40000011403 */
[----:B------:R-:W-:Y:S02]  /*00c0*/  SHF.R.S32.HI R5, RZ, 0x1f, R0 ;  /* 0x0000001fff057819 */ /* 0x000fe40000011400 */
[----:B------:R-:W-:Y:S02]  /*00d0*/  SGXT R3, R3, 0x1 ;  /* 0x000000010303781a */ /* 0x000fe40000000200 */
[-C--:B------:R-:W-:Y:S02]  /*00e0*/  LEA.HI R18, R5, R0.reuse, RZ, 0x2 ;  /* 0x0000000005127211 */ /* 0x080fe400078f10ff */
[----:B------:R-:W-:-:S02]  /*00f0*/  LEA.HI R4, R3, R0, RZ, 0x6 ;  /* 0x0000000003047211 */ /* 0x000fc400078f30ff */
[----:B------:R-:W-:Y:S01]  /*0100*/  ISETP.GE.AND P0, PT, R0, 0x100, PT ;  /* 0x000001000000780c */ /* 0x000fe20003f06270 */
[----:B------:R-:W3:Y:S01]  /*0110*/  LDC.64 R2, c[0x0][0x238] ;  /* 0x00008e00ff027b82 */ /* 0x000ee20000000a00 */
[----:B------:R-:W-:Y:S01]  /*0120*/  LOP3.LUT R5, R4, 0xffffffc0, RZ, 0xc0, !PT ;  /* 0xffffffc004057812 */ /* 0x000fe200078ec0ff */
[----:B------:R-:W-:Y:S01]  /*0130*/  HFMA2.MMA R4, -RZ, RZ, 0, 0 ;  /* 0x00000000ff047435 */ /* 0x000fe200000001ff */
[----:B------:R-:W-:-:S03]  /*0140*/  SHF.R.S32.HI R19, RZ, 0x2, R18 ;  /* 0x00000002ff137819 */ /* 0x000fc60000011412 */
[----:B------:R-:W-:Y:S02]  /*0150*/  IMAD.IADD R5, R0, 0x1, -R5 ;  /* 0x0000000100057824 */ /* 0x000fe400078e0a05 */
[----:B--2---:R-:W-:-:S05]  /*0160*/  IMAD.WIDE R16, R19, 0x4, R14 ;  /* 0x0000000413107825 */ /* 0x004fca00078e020e */
[----:B------:R2:W3:Y:S01]  /*0170*/  @!P0 LDG.E.EL R4, desc[UR4][R16.64] ;  /* 0x0000000410048981 */ /* 0x0004e2000c2e1900 */
[----:B----4-:R-:W-:Y:S01]  /*0180*/  IMAD.WIDE R14, R5, 0x4, R12 ;  /* 0x00000004050e7825 */ /* 0x010fe200078e020c */
[----:B------:R-:W-:Y:S01]  /*0190*/  LOP3.LUT R13, R18, 0xfffffffc, RZ, 0xc0, !PT ;  /* 0xfffffffc120d7812 */ /* 0x000fe200078ec0ff */
[----:B------:R-:W-:Y:S01]  /*01a0*/  HFMA2.MMA R18, -RZ, RZ, 0, 0 ;  /* 0x00000000ff127435 */ /* 0x000fe200000001ff */
[----:B------:R-:W-:Y:S01]  /*01b0*/  MOV R12, RZ ;  /* 0x000000ff000c7202 */ /* 0x000fe20000000f00 */
[----:B------:R-:W-:Y:S02]  /*01c0*/  IMAD.MOV.U32 R5, RZ, RZ, RZ ;  /* 0x000000ffff057224 */ /* 0x000fe400078e00ff */
[----:B-----5:R-:W-:-:S03]  /*01d0*/  IMAD.WIDE R10, R0, 0x4, R10 ;  /* 0x00000004000a7825 */ /* 0x020fc600078e020a */
[----:B------:R4:W5:Y:S01]  /*01e0*/  @!P0 LDG.E.EL R12, desc[UR4][R14.64] ;  /* 0x000000040e0c8981 */ /* 0x000962000c2e1900 */
[----:B0-----:R-:W-:Y:S01]  /*01f0*/  IMAD.WIDE R6, R19, 0x4, R6 ;  /* 0x0000000413067825 */ /* 0x001fe200078e0206 */
[----:B--2---:R-:W-:Y:S02]  /*0200*/  HFMA2.MMA R16, -RZ, RZ, 0, 0 ;  /* 0x00000000ff107435 */ /* 0x004fe400000001ff */
[----:B------:R-:W5:Y:S01]  /*0210*/  @!P0 LDG.E R5, desc[UR4][R10.64] ;  /* 0x000000040a058981 */ /* 0x000f62000c1e1900 */
[----:B------:R-:W-:-:S03]  /*0220*/  IMAD.IADD R13, R0, 0x1, -R13 ;  /* 0x00000001000d7824 */ /* 0x000fc600078e0a0d */
[----:B------:R-:W2:Y:S01]  /*0230*/  @!P0 LDG.E.EL R18, desc[UR4][R6.64] ;  /* 0x0000000406128981 */ /* 0x000ea2000c2e1900 */
[C---:B-1----:R-:W-:Y:S01]  /*0240*/  IMAD.WIDE R8, R13.reuse, 0x4, R8 ;  /* 0x000000040d087825 */ /* 0x042fe200078e0208 */
[----:B----4-:R-:W0:Y:S03]  /*0250*/  LDC.64 R14, c[0x0][0x240] ;  /* 0x00009000ff0e7b82 */ /* 0x010e260000000a00 */
[----:B---3--:R-:W-:Y:S01]  /*0260*/  IMAD.WIDE R2, R13, 0x4, R2 ;  /* 0x000000040d027825 */ /* 0x008fe200078e0202 */
[----:B------:R-:W-:-:S04]  /*0270*/  MOV R13, RZ ;  /* 0x000000ff000d7202 */ /* 0x000fc80000000f00 */
[----:B------:R-:W3:Y:S04]  /*0280*/  @!P0 LDG.E.EL R16, desc[UR4][R2.64] ;  /* 0x0000000402108981 */ /* 0x000ee8000c2e1900 */
[----:B------:R-:W3:Y:S01]  /*0290*/  @!P0 LDG.E.EL R13, desc[UR4][R8.64] ;  /* 0x00000004080d8981 */ /* 0x000ee2000c2e1900 */
[----:B------:R-:W-:-:S06]  /*02a0*/  FADD R17, R4, 9.9999997473787516356e-06 ;  /* 0x3727c5ac04117421 */ /* 0x000fcc0000000000 */
[----:B------:R-:W1:Y:S01]  /*02b0*/  MUFU.RSQ R17, R17 ;  /* 0x0000001100117308 */ /* 0x000e620000001400 */
[----:B-----5:R-:W-:-:S04]  /*02c0*/  FADD R5, R12, R5 ;  /* 0x000000050c057221 */ /* 0x020fc80000000000 */
[----:B--2---:R-:W-:-:S04]  /*02d0*/  FADD R18, R5, -R18 ;  /* 0x8000001205127221 */ /* 0x004fc80000000000 */
[----:B-1----:R-:W-:Y:S01]  /*02e0*/  FMUL R7, R17, R18 ;  /* 0x0000001211077220 */ /* 0x002fe20000400000 */
[----:B0-----:R-:W-:-:S04]  /*02f0*/  IMAD.WIDE R4, R0, 0x4, R14 ;  /* 0x0000000400047825 */ /* 0x001fc800078e020e */
[----:B---3--:R-:W-:Y:S01]  /*0300*/  FFMA R7, R7, R13, R16 ;  /* 0x0000000d07077223 */ /* 0x008fe20000000010 */
[----:B------:R-:W-:Y:S06]  /*0310*/  @P0 EXIT ;  /* 0x000000000000094d */ /* 0x000fec0003800000 */
[----:B------:R-:W-:Y:S01]  /*0320*/  STG.E desc[UR4][R4.64], R7 ;  /* 0x0000000704007986 */ /* 0x000fe2000c101904 */
[----:B------:R-:W-:Y:S05]  /*0330*/  EXIT ;  /* 0x000000000000794d */ /* 0x000fea0003800000 */
.L_x_0:
[----:B------:R-:W-:-:S00]  /*0340*/  BRA `(.L_x_0) ;  /* 0xfffffffc00fc7947 */ /* 0x000fc0000383ffff */
[----:B------:R-:W-:-:S00]  /*0350*/  NOP ;  /* 0x0000000000007918 */ /* 0x000fc00000000000 */
        /* <DEDUP_REMOVED lines=10> */
.L_x_1:


//--------------------- .nv.global.init           --------------------------
	.section	.nv.global.init,"aw",@progbits
.nv.global.init:
	.type		_$_str,@object
	.size		_$_str,(.L_0 - _$_str)
_$_str:
        /*0000*/ 	.byte	0x5f, 0x5f, 0x43, 0x55, 0x44, 0x41, 0x5f, 0x46, 0x54, 0x5a, 0x00
.L_0:


//--------------------- .nv.constant0.triton_poi_fused_add_native_layer_norm_3 --------------------------
	.section	.nv.constant0.triton_poi_fused_add_native_layer_norm_3,"a",@progbits
	.sectionflags	@""
	.align	4
.nv.constant0.triton_poi_fused_add_native_layer_norm_3:
	.zero		588
